//
// Generated by NVIDIA NVVM Compiler
//
// Compiler Build ID: CL-36424714
// Cuda compilation tools, release 13.0, V13.0.88
// Based on NVVM 20.0.0
//

.version 9.0
.target sm_100
.address_size 64

	// .globl	_Z9addVectorPiS_S_

.visible .entry _Z9addVectorPiS_S_(
	.param .u64 .ptr .align 1 _Z9addVectorPiS_S__param_0,
	.param .u64 .ptr .align 1 _Z9addVectorPiS_S__param_1,
	.param .u64 .ptr .align 1 _Z9addVectorPiS_S__param_2
)
{
	.reg .b32 	%r<5>;
	.reg .b64 	%rd<11>;

	ld.param.u64 	%rd1, [_Z9addVectorPiS_S__param_0];
	ld.param.u64 	%rd2, [_Z9addVectorPiS_S__param_1];
	ld.param.u64 	%rd3, [_Z9addVectorPiS_S__param_2];
	cvta.to.global.u64 	%rd4, %rd1;
	cvta.to.global.u64 	%rd5, %rd3;
	cvta.to.global.u64 	%rd6, %rd2;
	mov.u32 	%r1, %tid.x;
	mul.wide.u32 	%rd7, %r1, 4;
	add.s64 	%rd8, %rd6, %rd7;
	ld.global.u32 	%r2, [%rd8];
	add.s64 	%rd9, %rd5, %rd7;
	ld.global.u32 	%r3, [%rd9];
	add.s32 	%r4, %r3, %r2;
	add.s64 	%rd10, %rd4, %rd7;
	st.global.u32 	[%rd10], %r4;
	ret;

}


// ===== COMPILED SASS (sm_100) =====

	.target	sm_100

	.elftype	@"ET_EXEC"


//--------------------- .note.nv.tkinfo           --------------------------
	.section	.note.nv.tkinfo,"",@"SHT_NOTE"
	.sectionflags	@"SHF_NOTE_NV_TKINFO"
	.tkinfo
        /*0018*/ 	.word	0x00000002
        /*0030*/ 	.string	""
        /*0030*/ 	.string	"ptxas"
        /*0030*/ 	.string	"Cuda compilation tools, release 13.0, V13.0.88"
        /*0030*/ 	.string	"Build cuda_13.0.r13.0/compiler.36424714_0"
        /*0030*/ 	.string	"-arch sm_100 -m 64 "



//--------------------- .note.nv.cuinfo           --------------------------
	.section	.note.nv.cuinfo,"",@"SHT_NOTE"
	.sectionflags	@"SHF_NOTE_NV_CUINFO"
        /*0018*/ 	.short	0x0002
        /*001a*/ 	.short	0x0064
        /*001c*/ 	.short	0x0082
	.zero		2


//--------------------- .nv.info                  --------------------------
	.section	.nv.info,"",@"SHT_CUDA_INFO"
	.align	4


	//----- nvinfo : EIATTR_REGCOUNT
	.align		4
        /*0000*/ 	.byte	0x04, 0x2f
        /*0002*/ 	.short	(.L_1 - .L_0)
	.align		4
.L_0:
        /*0004*/ 	.word	index@(_Z9addVectorPiS_S_)
        /*0008*/ 	.word	0x0000000c


	//----- nvinfo : EIATTR_FRAME_SIZE
	.align		4
.L_1:
        /*000c*/ 	.byte	0x04, 0x11
        /*000e*/ 	.short	(.L_3 - .L_2)
	.align		4
.L_2:
        /*0010*/ 	.word	index@(_Z9addVectorPiS_S_)
        /*0014*/ 	.word	0x00000000


	//----- nvinfo : EIATTR_MIN_STACK_SIZE
	.align		4
.L_3:
        /*0018*/ 	.byte	0x04, 0x12
        /*001a*/ 	.short	(.L_5 - .L_4)
	.align		4
.L_4:
        /*001c*/ 	.word	index@(_Z9addVectorPiS_S_)
        /*0020*/ 	.word	0x00000000
.L_5:


//--------------------- .nv.compat                --------------------------
	.section	.nv.compat,"",@"SHT_CUDA_COMPAT_INFO"
	.align	4
        /*0000*/ 	.byte	0x02, 0x09, 0x00, 0x00, 0x02, 0x02, 0x01, 0x00, 0x02, 0x05, 0x05, 0x00, 0x03, 0x07, 0x01, 0x01
        /*0010*/ 	.byte	0x02, 0x03, 0x00, 0x00, 0x02, 0x06, 0x01, 0x00, 0x04, 0x0b, 0x08, 0x00, 0x09, 0x00, 0x00, 0x00
        /*0020*/ 	.byte	0x00, 0x00, 0x00, 0x00


//--------------------- .nv.info._Z9addVectorPiS_S_ --------------------------
	.section	.nv.info._Z9addVectorPiS_S_,"",@"SHT_CUDA_INFO"
	.sectionflags	@""
	.align	4


	//----- nvinfo : EIATTR_CUDA_API_VERSION
	.align		4
        /*0000*/ 	.byte	0x04, 0x37
        /*0002*/ 	.short	(.L_7 - .L_6)
.L_6:
        /*0004*/ 	.word	0x00000082


	//----- nvinfo : EIATTR_KPARAM_INFO
	.align		4
.L_7:
        /*0008*/ 	.byte	0x04, 0x17
        /*000a*/ 	.short	(.L_9 - .L_8)
.L_8:
        /*000c*/ 	.word	0x00000000
        /*0010*/ 	.short	0x0002
        /*0012*/ 	.short	0x0010
        /*0014*/ 	.byte	0x00, 0xf5, 0x21, 0x00


	//----- nvinfo : EIATTR_KPARAM_INFO
	.align		4
.L_9:
        /*0018*/ 	.byte	0x04, 0x17
        /*001a*/ 	.short	(.L_11 - .L_10)
.L_10:
        /*001c*/ 	.word	0x00000000
        /*0020*/ 	.short	0x0001
        /*0022*/ 	.short	0x0008
        /*0024*/ 	.byte	0x00, 0xf5, 0x21, 0x00


	//----- nvinfo : EIATTR_KPARAM_INFO
	.align		4
.L_11:
        /*0028*/ 	.byte	0x04, 0x17
        /*002a*/ 	.short	(.L_13 - .L_12)
.L_12:
        /*002c*/ 	.word	0x00000000
        /*0030*/ 	.short	0x0000
        /*0032*/ 	.short	0x0000
        /*0034*/ 	.byte	0x00, 0xf5, 0x21, 0x00


	//----- nvinfo : EIATTR_SPARSE_MMA_MASK
	.align		4
.L_13:
        /*0038*/ 	.byte	0x03, 0x50
        /*003a*/ 	.short	0x0000


	//----- nvinfo : EIATTR_MAXREG_COUNT
	.align		4
        /*003c*/ 	.byte	0x03, 0x1b
        /*003e*/ 	.short	0x00ff


	//----- nvinfo : EIATTR_MERCURY_ISA_VERSION
	.align		4
        /*0040*/ 	.byte	0x03, 0x5f
        /*0042*/ 	.short	0x0101


	//----- nvinfo : EIATTR_VRC_CTA_INIT_COUNT
	.align		4
        /*0044*/ 	.byte	0x02, 0x4a
	.zero		1
	.zero		1


	//----- nvinfo : EIATTR_EXIT_INSTR_OFFSETS
	.align		4
        /*0048*/ 	.byte	0x04, 0x1c
        /*004a*/ 	.short	(.L_15 - .L_14)


	//   ....[0]....
.L_14:
        /*004c*/ 	.word	0x000000d0


	//----- nvinfo : EIATTR_CBANK_PARAM_SIZE
	.align		4
.L_15:
        /*0050*/ 	.byte	0x03, 0x19
        /*0052*/ 	.short	0x0018


	//----- nvinfo : EIATTR_PARAM_CBANK
	.align		4
        /*0054*/ 	.byte	0x04, 0x0a
        /*0056*/ 	.short	(.L_17 - .L_16)
	.align		4
.L_16:
        /*0058*/ 	.word	index@(.nv.constant0._Z9addVectorPiS_S_)
        /*005c*/ 	.short	0x0380
        /*005e*/ 	.short	0x0018


	//----- nvinfo : EIATTR_SW_WAR
	.align		4
.L_17:
        /*0060*/ 	.byte	0x04, 0x36
        /*0062*/ 	.short	(.L_19 - .L_18)
.L_18:
        /*0064*/ 	.word	0x00000008
.L_19:


//--------------------- .nv.callgraph             --------------------------
	.section	.nv.callgraph,"",@"SHT_CUDA_CALLGRAPH"
	.align	4
	.sectionentsize	8
	.align		4
        /*0000*/ 	.word	0x00000000
	.align		4
        /*0004*/ 	.word	0xffffffff
	.align		4
        /*0008*/ 	.word	0x00000000
	.align		4
        /*000c*/ 	.word	0xfffffffe
	.align		4
        /*0010*/ 	.word	0x00000000
	.align		4
        /*0014*/ 	.word	0xfffffffd
	.align		4
        /*0018*/ 	.word	0x00000000
	.align		4
        /*001c*/ 	.word	0xfffffffc


//--------------------- .text._Z9addVectorPiS_S_  --------------------------
	.section	.text._Z9addVectorPiS_S_,"ax",@progbits
	.align	128
        .global         _Z9addVectorPiS_S_
        .type           _Z9addVectorPiS_S_,@function
        .size           _Z9addVectorPiS_S_,(.L_x_1 - _Z9addVectorPiS_S_)
        .other          _Z9addVectorPiS_S_,@"STO_CUDA_ENTRY STV_DEFAULT"
_Z9addVectorPiS_S_:
.text._Z9addVectorPiS_S_:
[----:B------:R-:W-:Y:S01]  /*0000*/  LDC R1, c[0x0][0x37c] ;  /* 0x0000df00ff017b82 */ /* 0x000fe20000000800 */
[----:B------:R-:W0:Y:S07]  /*0010*/  S2R R9, SR_TID.X ;  /* 0x0000000000097919 */ /* 0x000e2e0000002100 */
[----:B------:R-:W0:Y:S01]  /*0020*/  LDC.64 R2, c[0x0][0x388] ;  /* 0x0000e200ff027b82 */ /* 0x000e220000000a00 */
[----:B------:R-:W1:Y:S07]  /*0030*/  LDCU.64 UR4, c[0x0][0x358] ;  /* 0x00006b00ff0477ac */ /* 0x000e6e0008000a00 */
[----:B------:R-:W2:Y:S08]  /*0040*/  LDC.64 R4, c[0x0][0x390] ;  /* 0x0000e400ff047b82 */ /* 0x000eb00000000a00 */
[----:B------:R-:W3:Y:S01]  /*0050*/  LDC.64 R6, c[0x0][0x380] ;  /* 0x0000e000ff067b82 */ /* 0x000ee20000000a00 */
[----:B0-----:R-:W-:-:S04]  /*0060*/  IMAD.WIDE.U32 R2, R9, 0x4, R2 ;  /* 0x0000000409027825 */ /* 0x001fc800078e0002 */
[C---:B--2---:R-:W-:Y:S02]  /*0070*/  IMAD.WIDE.U32 R4, R9.reuse, 0x4, R4 ;  /* 0x0000000409047825 */ /* 0x044fe400078e0004 */
[----:B-1----:R-:W2:Y:S04]  /*0080*/  LDG.E R2, desc[UR4][R2.64] ;  /* 0x0000000402027981 */ /* 0x002ea8000c1e1900 */
[----:B------:R-:W2:Y:S01]  /*0090*/  LDG.E R5, desc[UR4][R4.64] ;  /* 0x0000000404057981 */ /* 0x000ea2000c1e1900 */
[----:B---3--:R-:W-:Y:S01]  /*00a0*/  IMAD.WIDE.U32 R6, R9, 0x4, R6 ;  /* 0x0000000409067825 */ /* 0x008fe200078e0006 */
[----:B--2---:R-:W-:-:S05]  /*00b0*/  IADD3 R9, PT, PT, R2, R5, RZ ;  /* 0x0000000502097210 */ /* 0x004fca0007ffe0ff */
[----:B------:R-:W-:Y:S01]  /*00c0*/  STG.E desc[UR4][R6.64], R9 ;  /* 0x0000000906007986 */ /* 0x000fe2000c101904 */
[----:B------:R-:W-:Y:S05]  /*00d0*/  EXIT ;  /* 0x000000000000794d */ /* 0x000fea0003800000 */
.L_x_0:
[----:B------:R-:W-:-:S00]  /*00e0*/  BRA `(.L_x_0) ;  /* 0xfffffffc00fc7947 */ /* 0x000fc0000383ffff */
[----:B------:R-:W-:-:S00]  /*00f0*/  NOP ;  /* 0x0000000000007918 */ /* 0x000fc00000000000 */
        /* <DEDUP_REMOVED lines=8> */
.L_x_1:


//--------------------- .nv.shared.reserved.0     --------------------------
	.section	.nv.shared.reserved.0,"aw",@nobits
	.weak		__nv_reservedSMEM_offset_0_alias
	.size		__nv_reservedSMEM_offset_0_alias, 0, 64
	.other		__nv_reservedSMEM_offset_0_alias,@"STO_CUDA_RESERVED_SHARED STV_DEFAULT"
__nv_reservedSMEM_offset_0_alias:
	.zero		0
	.zero		64


//--------------------- .nv.constant0._Z9addVectorPiS_S_ --------------------------
	.section	.nv.constant0._Z9addVectorPiS_S_,"a",@progbits
	.sectionflags	@""
	.align	4
.nv.constant0._Z9addVectorPiS_S_:
	.zero		920


//--------------------- SYMBOLS --------------------------

	.type		.nv.reservedSmem.offset0,@object
	.size		.nv.reservedSmem.offset0,0x4
